//
// Generated by NVIDIA NVVM Compiler
//
// Compiler Build ID: CL-36424714
// Cuda compilation tools, release 13.0, V13.0.88
// Based on NVVM 20.0.0
//

.version 9.0
.target sm_100
.address_size 64

	// .globl	_Z14add_arrays_gpuPfS_S_j

.visible .entry _Z14add_arrays_gpuPfS_S_j(
	.param .u64 .ptr .align 1 _Z14add_arrays_gpuPfS_S_j_param_0,
	.param .u64 .ptr .align 1 _Z14add_arrays_gpuPfS_S_j_param_1,
	.param .u64 .ptr .align 1 _Z14add_arrays_gpuPfS_S_j_param_2,
	.param .u32 _Z14add_arrays_gpuPfS_S_j_param_3
)
{
	.reg .pred 	%p<2>;
	.reg .b32 	%r<6>;
	.reg .b32 	%f<4>;
	.reg .b64 	%rd<11>;

	ld.param.u64 	%rd1, [_Z14add_arrays_gpuPfS_S_j_param_0];
	ld.param.u64 	%rd2, [_Z14add_arrays_gpuPfS_S_j_param_1];
	ld.param.u64 	%rd3, [_Z14add_arrays_gpuPfS_S_j_param_2];
	ld.param.u32 	%r2, [_Z14add_arrays_gpuPfS_S_j_param_3];
	mov.u32 	%r3, %ctaid.x;
	mov.u32 	%r4, %ntid.x;
	mov.u32 	%r5, %tid.x;
	mad.lo.s32 	%r1, %r3, %r4, %r5;
	setp.ge.u32 	%p1, %r1, %r2;
	@%p1 bra 	$L__BB0_2;
	cvta.to.global.u64 	%rd4, %rd1;
	cvta.to.global.u64 	%rd5, %rd2;
	cvta.to.global.u64 	%rd6, %rd3;
	mul.wide.u32 	%rd7, %r1, 4;
	add.s64 	%rd8, %rd4, %rd7;
	ld.global.f32 	%f1, [%rd8];
	add.s64 	%rd9, %rd5, %rd7;
	ld.global.f32 	%f2, [%rd9];
	add.f32 	%f3, %f1, %f2;
	add.s64 	%rd10, %rd6, %rd7;
	st.global.f32 	[%rd10], %f3;
$L__BB0_2:
	ret;

}


// ===== COMPILED SASS (sm_100) =====

	.target	sm_100

	.elftype	@"ET_EXEC"


//--------------------- .note.nv.tkinfo           --------------------------
	.section	.note.nv.tkinfo,"",@"SHT_NOTE"
	.sectionflags	@"SHF_NOTE_NV_TKINFO"
	.tkinfo
        /*0018*/ 	.word	0x00000002
        /*0030*/ 	.string	""
        /*0030*/ 	.string	"ptxas"
        /*0030*/ 	.string	"Cuda compilation tools, release 13.0, V13.0.88"
        /*0030*/ 	.string	"Build cuda_13.0.r13.0/compiler.36424714_0"
        /*0030*/ 	.string	"-arch sm_100 -m 64 "



//--------------------- .note.nv.cuinfo           --------------------------
	.section	.note.nv.cuinfo,"",@"SHT_NOTE"
	.sectionflags	@"SHF_NOTE_NV_CUINFO"
        /*0018*/ 	.short	0x0002
        /*001a*/ 	.short	0x0064
        /*001c*/ 	.short	0x0082
	.zero		2


//--------------------- .nv.info                  --------------------------
	.section	.nv.info,"",@"SHT_CUDA_INFO"
	.align	4


	//----- nvinfo : EIATTR_REGCOUNT
	.align		4
        /*0000*/ 	.byte	0x04, 0x2f
        /*0002*/ 	.short	(.L_1 - .L_0)
	.align		4
.L_0:
        /*0004*/ 	.word	index@(_Z14add_arrays_gpuPfS_S_j)
        /*0008*/ 	.word	0x0000000c


	//----- nvinfo : EIATTR_FRAME_SIZE
	.align		4
.L_1:
        /*000c*/ 	.byte	0x04, 0x11
        /*000e*/ 	.short	(.L_3 - .L_2)
	.align		4
.L_2:
        /*0010*/ 	.word	index@(_Z14add_arrays_gpuPfS_S_j)
        /*0014*/ 	.word	0x00000000


	//----- nvinfo : EIATTR_MIN_STACK_SIZE
	.align		4
.L_3:
        /*0018*/ 	.byte	0x04, 0x12
        /*001a*/ 	.short	(.L_5 - .L_4)
	.align		4
.L_4:
        /*001c*/ 	.word	index@(_Z14add_arrays_gpuPfS_S_j)
        /*0020*/ 	.word	0x00000000
.L_5:


//--------------------- .nv.compat                --------------------------
	.section	.nv.compat,"",@"SHT_CUDA_COMPAT_INFO"
	.align	4
        /*0000*/ 	.byte	0x02, 0x09, 0x00, 0x00, 0x02, 0x02, 0x01, 0x00, 0x02, 0x05, 0x05, 0x00, 0x03, 0x07, 0x01, 0x01
        /*0010*/ 	.byte	0x02, 0x03, 0x00, 0x00, 0x02, 0x06, 0x01, 0x00, 0x04, 0x0b, 0x08, 0x00, 0x09, 0x00, 0x00, 0x00
        /*0020*/ 	.byte	0x00, 0x00, 0x00, 0x00


//--------------------- .nv.info._Z14add_arrays_gpuPfS_S_j --------------------------
	.section	.nv.info._Z14add_arrays_gpuPfS_S_j,"",@"SHT_CUDA_INFO"
	.sectionflags	@""
	.align	4


	//----- nvinfo : EIATTR_CUDA_API_VERSION
	.align		4
        /*0000*/ 	.byte	0x04, 0x37
        /*0002*/ 	.short	(.L_7 - .L_6)
.L_6:
        /*0004*/ 	.word	0x00000082


	//----- nvinfo : EIATTR_KPARAM_INFO
	.align		4
.L_7:
        /*0008*/ 	.byte	0x04, 0x17
        /*000a*/ 	.short	(.L_9 - .L_8)
.L_8:
        /*000c*/ 	.word	0x00000000
        /*0010*/ 	.short	0x0003
        /*0012*/ 	.short	0x0018
        /*0014*/ 	.byte	0x00, 0xf0, 0x11, 0x00


	//----- nvinfo : EIATTR_KPARAM_INFO
	.align		4
.L_9:
        /*0018*/ 	.byte	0x04, 0x17
        /*001a*/ 	.short	(.L_11 - .L_10)
.L_10:
        /*001c*/ 	.word	0x00000000
        /*0020*/ 	.short	0x0002
        /*0022*/ 	.short	0x0010
        /*0024*/ 	.byte	0x00, 0xf5, 0x21, 0x00


	//----- nvinfo : EIATTR_KPARAM_INFO
	.align		4
.L_11:
        /*0028*/ 	.byte	0x04, 0x17
        /*002a*/ 	.short	(.L_13 - .L_12)
.L_12:
        /*002c*/ 	.word	0x00000000
        /*0030*/ 	.short	0x0001
        /*0032*/ 	.short	0x0008
        /*0034*/ 	.byte	0x00, 0xf5, 0x21, 0x00


	//----- nvinfo : EIATTR_KPARAM_INFO
	.align		4
.L_13:
        /*0038*/ 	.byte	0x04, 0x17
        /*003a*/ 	.short	(.L_15 - .L_14)
.L_14:
        /*003c*/ 	.word	0x00000000
        /*0040*/ 	.short	0x0000
        /*0042*/ 	.short	0x0000
        /*0044*/ 	.byte	0x00, 0xf5, 0x21, 0x00


	//----- nvinfo : EIATTR_SPARSE_MMA_MASK
	.align		4
.L_15:
        /*0048*/ 	.byte	0x03, 0x50
        /*004a*/ 	.short	0x0000


	//----- nvinfo : EIATTR_MAXREG_COUNT
	.align		4
        /*004c*/ 	.byte	0x03, 0x1b
        /*004e*/ 	.short	0x00ff


	//----- nvinfo : EIATTR_MERCURY_ISA_VERSION
	.align		4
        /*0050*/ 	.byte	0x03, 0x5f
        /*0052*/ 	.short	0x0101


	//----- nvinfo : EIATTR_VRC_CTA_INIT_COUNT
	.align		4
        /*0054*/ 	.byte	0x02, 0x4a
	.zero		1
	.zero		1


	//----- nvinfo : EIATTR_EXIT_INSTR_OFFSETS
	.align		4
        /*0058*/ 	.byte	0x04, 0x1c
        /*005a*/ 	.short	(.L_17 - .L_16)


	//   ....[0]....
.L_16:
        /*005c*/ 	.word	0x00000070


	//   ....[1]....
        /*0060*/ 	.word	0x00000130


	//----- nvinfo : EIATTR_CBANK_PARAM_SIZE
	.align		4
.L_17:
        /*0064*/ 	.byte	0x03, 0x19
        /*0066*/ 	.short	0x001c


	//----- nvinfo : EIATTR_PARAM_CBANK
	.align		4
        /*0068*/ 	.byte	0x04, 0x0a
        /*006a*/ 	.short	(.L_19 - .L_18)
	.align		4
.L_18:
        /*006c*/ 	.word	index@(.nv.constant0._Z14add_arrays_gpuPfS_S_j)
        /*0070*/ 	.short	0x0380
        /*0072*/ 	.short	0x001c


	//----- nvinfo : EIATTR_SW_WAR
	.align		4
.L_19:
        /*0074*/ 	.byte	0x04, 0x36
        /*0076*/ 	.short	(.L_21 - .L_20)
.L_20:
        /*0078*/ 	.word	0x00000008
.L_21:


//--------------------- .nv.callgraph             --------------------------
	.section	.nv.callgraph,"",@"SHT_CUDA_CALLGRAPH"
	.align	4
	.sectionentsize	8
	.align		4
        /*0000*/ 	.word	0x00000000
	.align		4
        /*0004*/ 	.word	0xffffffff
	.align		4
        /*0008*/ 	.word	0x00000000
	.align		4
        /*000c*/ 	.word	0xfffffffe
	.align		4
        /*0010*/ 	.word	0x00000000
	.align		4
        /*0014*/ 	.word	0xfffffffd
	.align		4
        /*0018*/ 	.word	0x00000000
	.align		4
        /*001c*/ 	.word	0xfffffffc


//--------------------- .text._Z14add_arrays_gpuPfS_S_j --------------------------
	.section	.text._Z14add_arrays_gpuPfS_S_j,"ax",@progbits
	.align	128
        .global         _Z14add_arrays_gpuPfS_S_j
        .type           _Z14add_arrays_gpuPfS_S_j,@function
        .size           _Z14add_arrays_gpuPfS_S_j,(.L_x_1 - _Z14add_arrays_gpuPfS_S_j)
        .other          _Z14add_arrays_gpuPfS_S_j,@"STO_CUDA_ENTRY STV_DEFAULT"
_Z14add_arrays_gpuPfS_S_j:
.text._Z14add_arrays_gpuPfS_S_j:
[----:B------:R-:W-:Y:S01]  /*0000*/  LDC R1, c[0x0][0x37c] ;  /* 0x0000df00ff017b82 */ /* 0x000fe20000000800 */
[----:B------:R-:W0:Y:S07]  /*0010*/  S2R R0, SR_TID.X ;  /* 0x0000000000007919 */ /* 0x000e2e0000002100 */
[----:B------:R-:W0:Y:S01]  /*0020*/  S2UR UR4, SR_CTAID.X ;  /* 0x00000000000479c3 */ /* 0x000e220000002500 */
[----:B------:R-:W1:Y:S07]  /*0030*/  LDCU UR5, c[0x0][0x398] ;  /* 0x00007300ff0577ac */ /* 0x000e6e0008000800 */
[----:B------:R-:W0:Y:S02]  /*0040*/  LDC R9, c[0x0][0x360] ;  /* 0x0000d800ff097b82 */ /* 0x000e240000000800 */
[----:B0-----:R-:W-:-:S05]  /*0050*/  IMAD R9, R9, UR4, R0 ;  /* 0x0000000409097c24 */ /* 0x001fca000f8e0200 */
[----:B-1----:R-:W-:-:S13]  /*0060*/  ISETP.GE.U32.AND P0, PT, R9, UR5, PT ;  /* 0x0000000509007c0c */ /* 0x002fda000bf06070 */
[----:B------:R-:W-:Y:S05]  /*0070*/  @P0 EXIT ;  /* 0x000000000000094d */ /* 0x000fea0003800000 */
[----:B------:R-:W0:Y:S01]  /*0080*/  LDC.64 R2, c[0x0][0x380] ;  /* 0x0000e000ff027b82 */ /* 0x000e220000000a00 */
[----:B------:R-:W1:Y:S07]  /*0090*/  LDCU.64 UR4, c[0x0][0x358] ;  /* 0x00006b00ff0477ac */ /* 0x000e6e0008000a00 */
[----:B------:R-:W2:Y:S08]  /*00a0*/  LDC.64 R4, c[0x0][0x388] ;  /* 0x0000e200ff047b82 */ /* 0x000eb00000000a00 */
[----:B------:R-:W3:Y:S01]  /*00b0*/  LDC.64 R6, c[0x0][0x390] ;  /* 0x0000e400ff067b82 */ /* 0x000ee20000000a00 */
[----:B0-----:R-:W-:-:S06]  /*00c0*/  IMAD.WIDE.U32 R2, R9, 0x4, R2 ;  /* 0x0000000409027825 */ /* 0x001fcc00078e0002 */
[----:B-1----:R-:W4:Y:S01]  /*00d0*/  LDG.E R2, desc[UR4][R2.64] ;  /* 0x0000000402027981 */ /* 0x002f22000c1e1900 */
[----:B--2---:R-:W-:-:S06]  /*00e0*/  IMAD.WIDE.U32 R4, R9, 0x4, R4 ;  /* 0x0000000409047825 */ /* 0x004fcc00078e0004 */
[----:B------:R-:W4:Y:S01]  /*00f0*/  LDG.E R5, desc[UR4][R4.64] ;  /* 0x0000000404057981 */ /* 0x000f22000c1e1900 */
[----:B---3--:R-:W-:-:S04]  /*0100*/  IMAD.WIDE.U32 R6, R9, 0x4, R6 ;  /* 0x0000000409067825 */ /* 0x008fc800078e0006 */
[----:B----4-:R-:W-:-:S05]  /*0110*/  FADD R9, R2, R5 ;  /* 0x0000000502097221 */ /* 0x010fca0000000000 */
[----:B------:R-:W-:Y:S01]  /*0120*/  STG.E desc[UR4][R6.64], R9 ;  /* 0x0000000906007986 */ /* 0x000fe2000c101904 */
[----:B------:R-:W-:Y:S05]  /*0130*/  EXIT ;  /* 0x000000000000794d */ /* 0x000fea0003800000 */
.L_x_0:
[----:B------:R-:W-:-:S00]  /*0140*/  BRA `(.L_x_0) ;  /* 0xfffffffc00fc7947 */ /* 0x000fc0000383ffff */
[----:B------:R-:W-:-:S00]  /*0150*/  NOP ;  /* 0x0000000000007918 */ /* 0x000fc00000000000 */
        /* <DEDUP_REMOVED lines=10> */
.L_x_1:


//--------------------- .nv.shared.reserved.0     --------------------------
	.section	.nv.shared.reserved.0,"aw",@nobits
	.weak		__nv_reservedSMEM_offset_0_alias
	.size		__nv_reservedSMEM_offset_0_alias, 0, 64
	.other		__nv_reservedSMEM_offset_0_alias,@"STO_CUDA_RESERVED_SHARED STV_DEFAULT"
__nv_reservedSMEM_offset_0_alias:
	.zero		0
	.zero		64


//--------------------- .nv.constant0._Z14add_arrays_gpuPfS_S_j --------------------------
	.section	.nv.constant0._Z14add_arrays_gpuPfS_S_j,"a",@progbits
	.sectionflags	@""
	.align	4
.nv.constant0._Z14add_arrays_gpuPfS_S_j:
	.zero		924


//--------------------- SYMBOLS --------------------------

	.type		.nv.reservedSmem.offset0,@object
	.size		.nv.reservedSmem.offset0,0x4
